//
// Generated by NVIDIA NVVM Compiler
//
// Compiler Build ID: CL-36424714
// Cuda compilation tools, release 13.0, V13.0.88
// Based on NVVM 20.0.0
//

.version 9.0
.target sm_100
.address_size 64

	// .globl	_Z11matMulNaivePfS_S_i

.visible .entry _Z11matMulNaivePfS_S_i(
	.param .u64 .ptr .align 1 _Z11matMulNaivePfS_S_i_param_0,
	.param .u64 .ptr .align 1 _Z11matMulNaivePfS_S_i_param_1,
	.param .u64 .ptr .align 1 _Z11matMulNaivePfS_S_i_param_2,
	.param .u32 _Z11matMulNaivePfS_S_i_param_3
)
{
	.reg .pred 	%p<10>;
	.reg .b32 	%r<87>;
	.reg .b32 	%f<67>;
	.reg .b64 	%rd<48>;

	ld.param.u64 	%rd5, [_Z11matMulNaivePfS_S_i_param_0];
	ld.param.u64 	%rd6, [_Z11matMulNaivePfS_S_i_param_1];
	ld.param.u64 	%rd4, [_Z11matMulNaivePfS_S_i_param_2];
	ld.param.u32 	%r44, [_Z11matMulNaivePfS_S_i_param_3];
	cvta.to.global.u64 	%rd1, %rd6;
	cvta.to.global.u64 	%rd2, %rd5;
	mov.u32 	%r45, %ctaid.x;
	shl.b32 	%r46, %r45, 4;
	mov.u32 	%r47, %tid.x;
	shr.u32 	%r48, %r47, 4;
	add.s32 	%r1, %r46, %r48;
	mov.u32 	%r49, %ctaid.y;
	shl.b32 	%r2, %r49, 4;
	and.b32  	%r3, %r47, 15;
	or.b32  	%r50, %r2, %r3;
	max.s32 	%r51, %r1, %r50;
	setp.ge.s32 	%p1, %r51, %r44;
	@%p1 bra 	$L__BB0_13;
	mul.lo.s32 	%r5, %r44, %r1;
	and.b32  	%r6, %r44, 7;
	setp.lt.u32 	%p2, %r44, 8;
	mov.f32 	%f66, 0f00000000;
	mov.b32 	%r85, 0;
	@%p2 bra 	$L__BB0_4;
	and.b32  	%r85, %r44, 2147483640;
	neg.s32 	%r83, %r85;
	add.s32 	%r53, %r44, %r2;
	add.s32 	%r82, %r53, %r3;
	shl.b32 	%r10, %r44, 3;
	shl.b32 	%r54, %r44, 1;
	add.s32 	%r55, %r2, %r54;
	add.s32 	%r81, %r55, %r3;
	mad.lo.s32 	%r56, %r44, 3, %r2;
	add.s32 	%r80, %r56, %r3;
	shl.b32 	%r57, %r44, 2;
	add.s32 	%r58, %r2, %r57;
	add.s32 	%r79, %r58, %r3;
	mad.lo.s32 	%r59, %r44, 5, %r2;
	add.s32 	%r78, %r59, %r3;
	mad.lo.s32 	%r60, %r44, 6, %r2;
	add.s32 	%r77, %r60, %r3;
	mad.lo.s32 	%r61, %r44, 7, %r2;
	add.s32 	%r76, %r61, %r3;
	add.s64 	%rd3, %rd2, 16;
	mov.f32 	%f66, 0f00000000;
	mov.u32 	%r74, %r5;
	mov.u32 	%r75, %r50;
$L__BB0_3:
	.pragma "nounroll";
	mul.wide.s32 	%rd7, %r74, 4;
	add.s64 	%rd8, %rd3, %rd7;
	ld.global.f32 	%f16, [%rd8+-16];
	mul.wide.u32 	%rd9, %r75, 4;
	add.s64 	%rd10, %rd1, %rd9;
	ld.global.f32 	%f17, [%rd10];
	fma.rn.f32 	%f18, %f16, %f17, %f66;
	ld.global.f32 	%f19, [%rd8+-12];
	mul.wide.u32 	%rd11, %r82, 4;
	add.s64 	%rd12, %rd1, %rd11;
	ld.global.f32 	%f20, [%rd12];
	fma.rn.f32 	%f21, %f19, %f20, %f18;
	ld.global.f32 	%f22, [%rd8+-8];
	mul.wide.u32 	%rd13, %r81, 4;
	add.s64 	%rd14, %rd1, %rd13;
	ld.global.f32 	%f23, [%rd14];
	fma.rn.f32 	%f24, %f22, %f23, %f21;
	ld.global.f32 	%f25, [%rd8+-4];
	mul.wide.u32 	%rd15, %r80, 4;
	add.s64 	%rd16, %rd1, %rd15;
	ld.global.f32 	%f26, [%rd16];
	fma.rn.f32 	%f27, %f25, %f26, %f24;
	ld.global.f32 	%f28, [%rd8];
	mul.wide.u32 	%rd17, %r79, 4;
	add.s64 	%rd18, %rd1, %rd17;
	ld.global.f32 	%f29, [%rd18];
	fma.rn.f32 	%f30, %f28, %f29, %f27;
	ld.global.f32 	%f31, [%rd8+4];
	mul.wide.u32 	%rd19, %r78, 4;
	add.s64 	%rd20, %rd1, %rd19;
	ld.global.f32 	%f32, [%rd20];
	fma.rn.f32 	%f33, %f31, %f32, %f30;
	ld.global.f32 	%f34, [%rd8+8];
	mul.wide.u32 	%rd21, %r77, 4;
	add.s64 	%rd22, %rd1, %rd21;
	ld.global.f32 	%f35, [%rd22];
	fma.rn.f32 	%f36, %f34, %f35, %f33;
	ld.global.f32 	%f37, [%rd8+12];
	mul.wide.u32 	%rd23, %r76, 4;
	add.s64 	%rd24, %rd1, %rd23;
	ld.global.f32 	%f38, [%rd24];
	fma.rn.f32 	%f66, %f37, %f38, %f36;
	add.s32 	%r83, %r83, 8;
	add.s32 	%r82, %r82, %r10;
	add.s32 	%r81, %r81, %r10;
	add.s32 	%r80, %r80, %r10;
	add.s32 	%r79, %r79, %r10;
	add.s32 	%r78, %r78, %r10;
	add.s32 	%r77, %r77, %r10;
	add.s32 	%r76, %r76, %r10;
	add.s32 	%r75, %r75, %r10;
	add.s32 	%r74, %r74, 8;
	setp.ne.s32 	%p3, %r83, 0;
	@%p3 bra 	$L__BB0_3;
$L__BB0_4:
	setp.eq.s32 	%p4, %r6, 0;
	@%p4 bra 	$L__BB0_12;
	and.b32  	%r38, %r44, 3;
	setp.lt.u32 	%p5, %r6, 4;
	@%p5 bra 	$L__BB0_7;
	add.s32 	%r62, %r85, %r5;
	mul.wide.s32 	%rd25, %r62, 4;
	add.s64 	%rd26, %rd2, %rd25;
	ld.global.f32 	%f40, [%rd26];
	mad.lo.s32 	%r63, %r85, %r44, %r50;
	mul.wide.u32 	%rd27, %r63, 4;
	add.s64 	%rd28, %rd1, %rd27;
	ld.global.f32 	%f41, [%rd28];
	fma.rn.f32 	%f42, %f40, %f41, %f66;
	ld.global.f32 	%f43, [%rd26+4];
	add.s32 	%r64, %r63, %r44;
	mul.wide.u32 	%rd29, %r64, 4;
	add.s64 	%rd30, %rd1, %rd29;
	ld.global.f32 	%f44, [%rd30];
	fma.rn.f32 	%f45, %f43, %f44, %f42;
	ld.global.f32 	%f46, [%rd26+8];
	add.s32 	%r65, %r64, %r44;
	mul.wide.u32 	%rd31, %r65, 4;
	add.s64 	%rd32, %rd1, %rd31;
	ld.global.f32 	%f47, [%rd32];
	fma.rn.f32 	%f48, %f46, %f47, %f45;
	ld.global.f32 	%f49, [%rd26+12];
	add.s32 	%r66, %r65, %r44;
	mul.wide.u32 	%rd33, %r66, 4;
	add.s64 	%rd34, %rd1, %rd33;
	ld.global.f32 	%f50, [%rd34];
	fma.rn.f32 	%f66, %f49, %f50, %f48;
	add.s32 	%r85, %r85, 4;
$L__BB0_7:
	setp.eq.s32 	%p6, %r38, 0;
	@%p6 bra 	$L__BB0_12;
	setp.eq.s32 	%p7, %r38, 1;
	@%p7 bra 	$L__BB0_10;
	add.s32 	%r67, %r85, %r5;
	mul.wide.s32 	%rd35, %r67, 4;
	add.s64 	%rd36, %rd2, %rd35;
	ld.global.f32 	%f52, [%rd36];
	mad.lo.s32 	%r68, %r85, %r44, %r50;
	mul.wide.u32 	%rd37, %r68, 4;
	add.s64 	%rd38, %rd1, %rd37;
	ld.global.f32 	%f53, [%rd38];
	fma.rn.f32 	%f54, %f52, %f53, %f66;
	ld.global.f32 	%f55, [%rd36+4];
	add.s32 	%r69, %r68, %r44;
	mul.wide.u32 	%rd39, %r69, 4;
	add.s64 	%rd40, %rd1, %rd39;
	ld.global.f32 	%f56, [%rd40];
	fma.rn.f32 	%f66, %f55, %f56, %f54;
	add.s32 	%r85, %r85, 2;
$L__BB0_10:
	and.b32  	%r70, %r44, 1;
	setp.eq.b32 	%p8, %r70, 1;
	not.pred 	%p9, %p8;
	@%p9 bra 	$L__BB0_12;
	add.s32 	%r71, %r85, %r5;
	mul.wide.s32 	%rd41, %r71, 4;
	add.s64 	%rd42, %rd2, %rd41;
	ld.global.f32 	%f57, [%rd42];
	mad.lo.s32 	%r72, %r85, %r44, %r50;
	mul.wide.u32 	%rd43, %r72, 4;
	add.s64 	%rd44, %rd1, %rd43;
	ld.global.f32 	%f58, [%rd44];
	fma.rn.f32 	%f66, %f57, %f58, %f66;
$L__BB0_12:
	add.s32 	%r73, %r5, %r50;
	cvta.to.global.u64 	%rd45, %rd4;
	mul.wide.s32 	%rd46, %r73, 4;
	add.s64 	%rd47, %rd45, %rd46;
	st.global.f32 	[%rd47], %f66;
$L__BB0_13:
	ret;

}


// ===== COMPILED SASS (sm_100) =====

	.target	sm_100

	.elftype	@"ET_EXEC"


//--------------------- .note.nv.tkinfo           --------------------------
	.section	.note.nv.tkinfo,"",@"SHT_NOTE"
	.sectionflags	@"SHF_NOTE_NV_TKINFO"
	.tkinfo
        /*0018*/ 	.word	0x00000002
        /*0030*/ 	.string	""
        /*0030*/ 	.string	"ptxas"
        /*0030*/ 	.string	"Cuda compilation tools, release 13.0, V13.0.88"
        /*0030*/ 	.string	"Build cuda_13.0.r13.0/compiler.36424714_0"
        /*0030*/ 	.string	"-arch sm_100 -m 64 "



//--------------------- .note.nv.cuinfo           --------------------------
	.section	.note.nv.cuinfo,"",@"SHT_NOTE"
	.sectionflags	@"SHF_NOTE_NV_CUINFO"
        /*0018*/ 	.short	0x0002
        /*001a*/ 	.short	0x0064
        /*001c*/ 	.short	0x0082
	.zero		2


//--------------------- .nv.info                  --------------------------
	.section	.nv.info,"",@"SHT_CUDA_INFO"
	.align	4


	//----- nvinfo : EIATTR_REGCOUNT
	.align		4
        /*0000*/ 	.byte	0x04, 0x2f
        /*0002*/ 	.short	(.L_1 - .L_0)
	.align		4
.L_0:
        /*0004*/ 	.word	index@(_Z11matMulNaivePfS_S_i)
        /*0008*/ 	.word	0x00000020


	//----- nvinfo : EIATTR_FRAME_SIZE
	.align		4
.L_1:
        /*000c*/ 	.byte	0x04, 0x11
        /*000e*/ 	.short	(.L_3 - .L_2)
	.align		4
.L_2:
        /*0010*/ 	.word	index@(_Z11matMulNaivePfS_S_i)
        /*0014*/ 	.word	0x00000000


	//----- nvinfo : EIATTR_MIN_STACK_SIZE
	.align		4
.L_3:
        /*0018*/ 	.byte	0x04, 0x12
        /*001a*/ 	.short	(.L_5 - .L_4)
	.align		4
.L_4:
        /*001c*/ 	.word	index@(_Z11matMulNaivePfS_S_i)
        /*0020*/ 	.word	0x00000000
.L_5:


//--------------------- .nv.compat                --------------------------
	.section	.nv.compat,"",@"SHT_CUDA_COMPAT_INFO"
	.align	4
        /*0000*/ 	.byte	0x02, 0x09, 0x00, 0x00, 0x02, 0x02, 0x01, 0x00, 0x02, 0x05, 0x05, 0x00, 0x03, 0x07, 0x01, 0x01
        /*0010*/ 	.byte	0x02, 0x03, 0x00, 0x00, 0x02, 0x06, 0x01, 0x00, 0x04, 0x0b, 0x08, 0x00, 0x09, 0x00, 0x00, 0x00
        /*0020*/ 	.byte	0x00, 0x00, 0x00, 0x00


//--------------------- .nv.info._Z11matMulNaivePfS_S_i --------------------------
	.section	.nv.info._Z11matMulNaivePfS_S_i,"",@"SHT_CUDA_INFO"
	.sectionflags	@""
	.align	4


	//----- nvinfo : EIATTR_CUDA_API_VERSION
	.align		4
        /*0000*/ 	.byte	0x04, 0x37
        /*0002*/ 	.short	(.L_7 - .L_6)
.L_6:
        /*0004*/ 	.word	0x00000082


	//----- nvinfo : EIATTR_KPARAM_INFO
	.align		4
.L_7:
        /*0008*/ 	.byte	0x04, 0x17
        /*000a*/ 	.short	(.L_9 - .L_8)
.L_8:
        /*000c*/ 	.word	0x00000000
        /*0010*/ 	.short	0x0003
        /*0012*/ 	.short	0x0018
        /*0014*/ 	.byte	0x00, 0xf0, 0x11, 0x00


	//----- nvinfo : EIATTR_KPARAM_INFO
	.align		4
.L_9:
        /*0018*/ 	.byte	0x04, 0x17
        /*001a*/ 	.short	(.L_11 - .L_10)
.L_10:
        /*001c*/ 	.word	0x00000000
        /*0020*/ 	.short	0x0002
        /*0022*/ 	.short	0x0010
        /*0024*/ 	.byte	0x00, 0xf5, 0x21, 0x00


	//----- nvinfo : EIATTR_KPARAM_INFO
	.align		4
.L_11:
        /*0028*/ 	.byte	0x04, 0x17
        /*002a*/ 	.short	(.L_13 - .L_12)
.L_12:
        /*002c*/ 	.word	0x00000000
        /*0030*/ 	.short	0x0001
        /*0032*/ 	.short	0x0008
        /*0034*/ 	.byte	0x00, 0xf5, 0x21, 0x00


	//----- nvinfo : EIATTR_KPARAM_INFO
	.align		4
.L_13:
        /*0038*/ 	.byte	0x04, 0x17
        /*003a*/ 	.short	(.L_15 - .L_14)
.L_14:
        /*003c*/ 	.word	0x00000000
        /*0040*/ 	.short	0x0000
        /*0042*/ 	.short	0x0000
        /*0044*/ 	.byte	0x00, 0xf5, 0x21, 0x00


	//----- nvinfo : EIATTR_SPARSE_MMA_MASK
	.align		4
.L_15:
        /*0048*/ 	.byte	0x03, 0x50
        /*004a*/ 	.short	0x0000


	//----- nvinfo : EIATTR_MAXREG_COUNT
	.align		4
        /*004c*/ 	.byte	0x03, 0x1b
        /*004e*/ 	.short	0x00ff


	//----- nvinfo : EIATTR_MERCURY_ISA_VERSION
	.align		4
        /*0050*/ 	.byte	0x03, 0x5f
        /*0052*/ 	.short	0x0101


	//----- nvinfo : EIATTR_VRC_CTA_INIT_COUNT
	.align		4
        /*0054*/ 	.byte	0x02, 0x4a
	.zero		1
	.zero		1


	//----- nvinfo : EIATTR_EXIT_INSTR_OFFSETS
	.align		4
        /*0058*/ 	.byte	0x04, 0x1c
        /*005a*/ 	.short	(.L_17 - .L_16)


	//   ....[0]....
.L_16:
        /*005c*/ 	.word	0x000000b0


	//   ....[1]....
        /*0060*/ 	.word	0x00000980


	//----- nvinfo : EIATTR_CBANK_PARAM_SIZE
	.align		4
.L_17:
        /*0064*/ 	.byte	0x03, 0x19
        /*0066*/ 	.short	0x001c


	//----- nvinfo : EIATTR_PARAM_CBANK
	.align		4
        /*0068*/ 	.byte	0x04, 0x0a
        /*006a*/ 	.short	(.L_19 - .L_18)
	.align		4
.L_18:
        /*006c*/ 	.word	index@(.nv.constant0._Z11matMulNaivePfS_S_i)
        /*0070*/ 	.short	0x0380
        /*0072*/ 	.short	0x001c


	//----- nvinfo : EIATTR_SW_WAR
	.align		4
.L_19:
        /*0074*/ 	.byte	0x04, 0x36
        /*0076*/ 	.short	(.L_21 - .L_20)
.L_20:
        /*0078*/ 	.word	0x00000008
.L_21:


//--------------------- .nv.callgraph             --------------------------
	.section	.nv.callgraph,"",@"SHT_CUDA_CALLGRAPH"
	.align	4
	.sectionentsize	8
	.align		4
        /*0000*/ 	.word	0x00000000
	.align		4
        /*0004*/ 	.word	0xffffffff
	.align		4
        /*0008*/ 	.word	0x00000000
	.align		4
        /*000c*/ 	.word	0xfffffffe
	.align		4
        /*0010*/ 	.word	0x00000000
	.align		4
        /*0014*/ 	.word	0xfffffffd
	.align		4
        /*0018*/ 	.word	0x00000000
	.align		4
        /*001c*/ 	.word	0xfffffffc


//--------------------- .text._Z11matMulNaivePfS_S_i --------------------------
	.section	.text._Z11matMulNaivePfS_S_i,"ax",@progbits
	.align	128
        .global         _Z11matMulNaivePfS_S_i
        .type           _Z11matMulNaivePfS_S_i,@function
        .size           _Z11matMulNaivePfS_S_i,(.L_x_5 - _Z11matMulNaivePfS_S_i)
        .other          _Z11matMulNaivePfS_S_i,@"STO_CUDA_ENTRY STV_DEFAULT"
_Z11matMulNaivePfS_S_i:
.text._Z11matMulNaivePfS_S_i:
[----:B------:R-:W-:Y:S01]  /*0000*/  LDC R1, c[0x0][0x37c] ;  /* 0x0000df00ff017b82 */ /* 0x000fe20000000800 */
[----:B------:R-:W0:Y:S07]  /*0010*/  S2R R6, SR_TID.X ;  /* 0x0000000000067919 */ /* 0x000e2e0000002100 */
[----:B------:R-:W1:Y:S01]  /*0020*/  LDC R0, c[0x0][0x398] ;  /* 0x0000e600ff007b82 */ /* 0x000e620000000800 */
[----:B------:R-:W2:Y:S01]  /*0030*/  S2R R25, SR_CTAID.Y ;  /* 0x0000000000197919 */ /* 0x000ea20000002600 */
[----:B------:R-:W3:Y:S01]  /*0040*/  S2R R3, SR_CTAID.X ;  /* 0x0000000000037919 */ /* 0x000ee20000002500 */
[----:B0-----:R-:W-:-:S02]  /*0050*/  SHF.R.U32.HI R2, RZ, 0x4, R6 ;  /* 0x00000004ff027819 */ /* 0x001fc40000011606 */
[----:B--2---:R-:W-:Y:S02]  /*0060*/  SHF.L.U32 R25, R25, 0x4, RZ ;  /* 0x0000000419197819 */ /* 0x004fe400000006ff */
[----:B---3--:R-:W-:Y:S02]  /*0070*/  LEA R4, R3, R2, 0x4 ;  /* 0x0000000203047211 */ /* 0x008fe400078e20ff */
[----:B------:R-:W-:-:S04]  /*0080*/  LOP3.LUT R3, R25, 0xf, R6, 0xf8, !PT ;  /* 0x0000000f19037812 */ /* 0x000fc800078ef806 */
[----:B------:R-:W-:-:S04]  /*0090*/  VIMNMX R5, PT, PT, R4, R3, !PT ;  /* 0x0000000304057248 */ /* 0x000fc80007fe0100 */
[----:B-1----:R-:W-:-:S13]  /*00a0*/  ISETP.GE.AND P0, PT, R5, R0, PT ;  /* 0x000000000500720c */ /* 0x002fda0003f06270 */
[----:B------:R-:W-:Y:S05]  /*00b0*/  @P0 EXIT ;  /* 0x000000000000094d */ /* 0x000fea0003800000 */
[C---:B------:R-:W-:Y:S01]  /*00c0*/  ISETP.GE.U32.AND P1, PT, R0.reuse, 0x8, PT ;  /* 0x000000080000780c */ /* 0x040fe20003f26070 */
[----:B------:R-:W0:Y:S01]  /*00d0*/  LDCU.64 UR6, c[0x0][0x358] ;  /* 0x00006b00ff0677ac */ /* 0x000e220008000a00 */
[----:B------:R-:W-:Y:S01]  /*00e0*/  LOP3.LUT R2, R0, 0x7, RZ, 0xc0, !PT ;  /* 0x0000000700027812 */ /* 0x000fe200078ec0ff */
[----:B------:R-:W-:Y:S02]  /*00f0*/  HFMA2 R10, -RZ, RZ, 0, 0 ;  /* 0x00000000ff0a7431 */ /* 0x000fe400000001ff */
[----:B------:R-:W-:Y:S01]  /*0100*/  IMAD R4, R4, R0, RZ ;  /* 0x0000000004047224 */ /* 0x000fe200078e02ff */
[----:B------:R-:W-:Y:S02]  /*0110*/  MOV R7, RZ ;  /* 0x000000ff00077202 */ /* 0x000fe40000000f00 */
[----:B------:R-:W-:-:S05]  /*0120*/  ISETP.NE.AND P0, PT, R2, RZ, PT ;  /* 0x000000ff0200720c */ /* 0x000fca0003f05270 */
[----:B------:R-:W-:Y:S08]  /*0130*/  @!P1 BRA `(.L_x_0) ;  /* 0x0000000400189947 */ /* 0x000ff00003800000 */
[----:B------:R-:W1:Y:S01]  /*0140*/  LDCU.64 UR4, c[0x0][0x380] ;  /* 0x00007000ff0477ac */ /* 0x000e620008000a00 */
[----:B------:R-:W-:Y:S01]  /*0150*/  LOP3.LUT R17, R6, 0xf, RZ, 0xc0, !PT ;  /* 0x0000000f06117812 */ /* 0x000fe200078ec0ff */
[C-C-:B------:R-:W-:Y:S01]  /*0160*/  IMAD R8, R0.reuse, 0x3, R25.reuse ;  /* 0x0000000300087824 */ /* 0x140fe200078e0219 */
[C---:B------:R-:W-:Y:S01]  /*0170*/  LEA R6, R0.reuse, R25, 0x1 ;  /* 0x0000001900067211 */ /* 0x040fe200078e08ff */
[C-C-:B------:R-:W-:Y:S01]  /*0180*/  IMAD R10, R0.reuse, 0x4, R25.reuse ;  /* 0x00000004000a7824 */ /* 0x140fe200078e0219 */
[C---:B------:R-:W-:Y:S01]  /*0190*/  LOP3.LUT R7, R0.reuse, 0x7ffffff8, RZ, 0xc0, !PT ;  /* 0x7ffffff800077812 */ /* 0x040fe200078ec0ff */
[C-C-:B------:R-:W-:Y:S01]  /*01a0*/  IMAD R12, R0.reuse, 0x5, R25.reuse ;  /* 0x00000005000c7824 */ /* 0x140fe200078e0219 */
[C---:B------:R-:W-:Y:S01]  /*01b0*/  IADD3 R5, PT, PT, R17.reuse, R6, RZ ;  /* 0x0000000611057210 */ /* 0x040fe20007ffe0ff */
[C-C-:B------:R-:W-:Y:S01]  /*01c0*/  IMAD R14, R0.reuse, 0x6, R25.reuse ;  /* 0x00000006000e7824 */ /* 0x140fe200078e0219 */
[C---:B------:R-:W-:Y:S01]  /*01d0*/  IADD3 R9, PT, PT, R17.reuse, R8, RZ ;  /* 0x0000000811097210 */ /* 0x040fe20007ffe0ff */
[----:B------:R-:W-:Y:S01]  /*01e0*/  IMAD R16, R0, 0x7, R25 ;  /* 0x0000000700107824 */ /* 0x000fe200078e0219 */
[C---:B------:R-:W-:Y:S01]  /*01f0*/  IADD3 R11, PT, PT, R17.reuse, R10, RZ ;  /* 0x0000000a110b7210 */ /* 0x040fe20007ffe0ff */
[C---:B------:R-:W-:Y:S01]  /*0200*/  IMAD.IADD R15, R17.reuse, 0x1, R14 ;  /* 0x00000001110f7824 */ /* 0x040fe200078e020e */
[C---:B------:R-:W-:Y:S01]  /*0210*/  IADD3 R13, PT, PT, R17.reuse, R12, RZ ;  /* 0x0000000c110d7210 */ /* 0x040fe20007ffe0ff */
[----:B------:R-:W-:Y:S01]  /*0220*/  IMAD.MOV R6, RZ, RZ, -R7 ;  /* 0x000000ffff067224 */ /* 0x000fe200078e0a07 */
[----:B------:R-:W-:-:S02]  /*0230*/  IADD3 R25, PT, PT, R17, R0, R25 ;  /* 0x0000000011197210 */ /* 0x000fc40007ffe019 */
[----:B------:R-:W-:Y:S01]  /*0240*/  IADD3 R17, PT, PT, R17, R16, RZ ;  /* 0x0000001011117210 */ /* 0x000fe20007ffe0ff */
[----:B-1----:R-:W-:Y:S01]  /*0250*/  UIADD3 UR4, UP0, UPT, UR4, 0x10, URZ ;  /* 0x0000001004047890 */ /* 0x002fe2000ff1e0ff */
[----:B------:R-:W-:Y:S02]  /*0260*/  MOV R10, RZ ;  /* 0x000000ff000a7202 */ /* 0x000fe40000000f00 */
[----:B------:R-:W-:Y:S01]  /*0270*/  MOV R8, R4 ;  /* 0x0000000400087202 */ /* 0x000fe20000000f00 */
[----:B------:R-:W-:Y:S01]  /*0280*/  UIADD3.X UR5, UPT, UPT, URZ, UR5, URZ, UP0, !UPT ;  /* 0x00000005ff057290 */ /* 0x000fe200087fe4ff */
[----:B------:R-:W-:-:S11]  /*0290*/  MOV R29, R3 ;  /* 0x00000003001d7202 */ /* 0x000fd60000000f00 */
.L_x_1:
[----:B------:R-:W1:Y:S01]  /*02a0*/  LDC.64 R18, c[0x0][0x388] ;  /* 0x0000e200ff127b82 */ /* 0x000e620000000a00 */
[----:B------:R-:W-:Y:S02]  /*02b0*/  MOV R20, UR4 ;  /* 0x0000000400147c02 */ /* 0x000fe40008000f00 */
[----:B------:R-:W-:-:S03]  /*02c0*/  MOV R21, UR5 ;  /* 0x0000000500157c02 */ /* 0x000fc60008000f00 */
[----:B------:R-:W-:-:S05]  /*02d0*/  IMAD.WIDE R20, R8, 0x4, R20 ;  /* 0x0000000408147825 */ /* 0x000fca00078e0214 */
[----:B0-----:R-:W2:Y:S04]  /*02e0*/  LDG.E R12, desc[UR6][R20.64+-0x10] ;  /* 0xfffff006140c7981 */ /* 0x001ea8000c1e1900 */
[----:B------:R-:W3:Y:S04]  /*02f0*/  LDG.E R14, desc[UR6][R20.64+-0xc] ;  /* 0xfffff406140e7981 */ /* 0x000ee8000c1e1900 */
[----:B------:R-:W4:Y:S01]  /*0300*/  LDG.E R28, desc[UR6][R20.64+-0x8] ;  /* 0xfffff806141c7981 */ /* 0x000f22000c1e1900 */
[----:B-1----:R-:W-:-:S03]  /*0310*/  IMAD.WIDE.U32 R22, R29, 0x4, R18 ;  /* 0x000000041d167825 */ /* 0x002fc600078e0012 */
[----:B------:R-:W5:Y:S04]  /*0320*/  LDG.E R16, desc[UR6][R20.64+-0x4] ;  /* 0xfffffc0614107981 */ /* 0x000f68000c1e1900 */
[----:B------:R-:W2:Y:S01]  /*0330*/  LDG.E R23, desc[UR6][R22.64] ;  /* 0x0000000616177981 */ /* 0x000ea2000c1e1900 */
[----:B------:R-:W-:-:S04]  /*0340*/  IMAD.WIDE.U32 R26, R25, 0x4, R18 ;  /* 0x00000004191a7825 */ /* 0x000fc800078e0012 */
[----:B--2---:R-:W-:Y:S01]  /*0350*/  FFMA R10, R12, R23, R10 ;  /* 0x000000170c0a7223 */ /* 0x004fe2000000000a */
[--C-:B------:R-:W-:Y:S01]  /*0360*/  IMAD.WIDE.U32 R22, R5, 0x4, R18.reuse ;  /* 0x0000000405167825 */ /* 0x100fe200078e0012 */
[----:B------:R0:W3:Y:S05]  /*0370*/  LDG.E R12, desc[UR6][R26.64] ;  /* 0x000000061a0c7981 */ /* 0x0000ea000c1e1900 */
[----:B------:R-:W4:Y:S01]  /*0380*/  LDG.E R23, desc[UR6][R22.64] ;  /* 0x0000000616177981 */ /* 0x000f22000c1e1900 */
[----:B0-----:R-:W-:-:S05]  /*0390*/  IMAD.WIDE.U32 R26, R9, 0x4, R18 ;  /* 0x00000004091a7825 */ /* 0x001fca00078e0012 */
[----:B------:R0:W5:Y:S02]  /*03a0*/  LDG.E R24, desc[UR6][R26.64] ;  /* 0x000000061a187981 */ /* 0x000164000c1e1900 */
[----:B0-----:R-:W-:-:S04]  /*03b0*/  IMAD.WIDE.U32 R26, R11, 0x4, R18 ;  /* 0x000000040b1a7825 */ /* 0x001fc800078e0012 */
[----:B---3--:R-:W-:Y:S02]  /*03c0*/  FFMA R10, R14, R12, R10 ;  /* 0x0000000c0e0a7223 */ /* 0x008fe4000000000a */
[----:B------:R-:W2:Y:S02]  /*03d0*/  LDG.E R14, desc[UR6][R20.64+0x4] ;  /* 0x00000406140e7981 */ /* 0x000ea4000c1e1900 */
[----:B----4-:R-:W-:Y:S01]  /*03e0*/  FFMA R10, R28, R23, R10 ;  /* 0x000000171c0a7223 */ /* 0x010fe2000000000a */
[----:B------:R-:W-:Y:S01]  /*03f0*/  IMAD.WIDE.U32 R22, R13, 0x4, R18 ;  /* 0x000000040d167825 */ /* 0x000fe200078e0012 */
[----:B------:R-:W3:Y:S04]  /*0400*/  LDG.E R12, desc[UR6][R20.64+0x8] ;  /* 0x00000806140c7981 */ /* 0x000ee8000c1e1900 */
[----:B------:R-:W4:Y:S01]  /*0410*/  LDG.E R28, desc[UR6][R20.64+0xc] ;  /* 0x00000c06141c7981 */ /* 0x000f22000c1e1900 */
[----:B-----5:R-:W-:-:S03]  /*0420*/  FFMA R10, R16, R24, R10 ;  /* 0x00000018100a7223 */ /* 0x020fc6000000000a */
[----:B------:R-:W2:Y:S04]  /*0430*/  LDG.E R23, desc[UR6][R22.64] ;  /* 0x0000000616177981 */ /* 0x000ea8000c1e1900 */
[----:B------:R0:W5:Y:S04]  /*0440*/  LDG.E R24, desc[UR6][R26.64] ;  /* 0x000000061a187981 */ /* 0x000168000c1e1900 */
[----:B------:R-:W5:Y:S01]  /*0450*/  LDG.E R16, desc[UR6][R20.64] ;  /* 0x0000000614107981 */ /* 0x000f62000c1e1900 */
[----:B0-----:R-:W-:-:S04]  /*0460*/  IMAD.WIDE.U32 R26, R15, 0x4, R18 ;  /* 0x000000040f1a7825 */ /* 0x001fc800078e0012 */
[----:B------:R-:W-:Y:S02]  /*0470*/  IMAD.WIDE.U32 R18, R17, 0x4, R18 ;  /* 0x0000000411127825 */ /* 0x000fe400078e0012 */
[----:B------:R-:W3:Y:S04]  /*0480*/  LDG.E R27, desc[UR6][R26.64] ;  /* 0x000000061a1b7981 */ /* 0x000ee8000c1e1900 */
[----:B------:R-:W4:Y:S01]  /*0490*/  LDG.E R19, desc[UR6][R18.64] ;  /* 0x0000000612137981 */ /* 0x000f22000c1e1900 */
[----:B------:R-:W-:-:S04]  /*04a0*/  IADD3 R6, PT, PT, R6, 0x8, RZ ;  /* 0x0000000806067810 */ /* 0x000fc80007ffe0ff */
[----:B------:R-:W-:Y:S01]  /*04b0*/  ISETP.NE.AND P1, PT, R6, RZ, PT ;  /* 0x000000ff0600720c */ /* 0x000fe20003f25270 */
[C---:B------:R-:W-:Y:S01]  /*04c0*/  IMAD R5, R0.reuse, 0x8, R5 ;  /* 0x0000000800057824 */ /* 0x040fe200078e0205 */
[C---:B------:R-:W-:Y:S01]  /*04d0*/  LEA R25, R0.reuse, R25, 0x3 ;  /* 0x0000001900197211 */ /* 0x040fe200078e18ff */
[C---:B------:R-:W-:Y:S01]  /*04e0*/  IMAD R29, R0.reuse, 0x8, R29 ;  /* 0x00000008001d7824 */ /* 0x040fe200078e021d */
[C---:B------:R-:W-:Y:S02]  /*04f0*/  LEA R9, R0.reuse, R9, 0x3 ;  /* 0x0000000900097211 */ /* 0x040fe400078e18ff */
[C---:B------:R-:W-:Y:S02]  /*0500*/  LEA R11, R0.reuse, R11, 0x3 ;  /* 0x0000000b000b7211 */ /* 0x040fe400078e18ff */
[C---:B------:R-:W-:Y:S02]  /*0510*/  LEA R13, R0.reuse, R13, 0x3 ;  /* 0x0000000d000d7211 */ /* 0x040fe400078e18ff */
[----:B------:R-:W-:-:S02]  /*0520*/  LEA R15, R0, R15, 0x3 ;  /* 0x0000000f000f7211 */ /* 0x000fc400078e18ff */
[----:B------:R-:W-:Y:S02]  /*0530*/  LEA R17, R0, R17, 0x3 ;  /* 0x0000001100117211 */ /* 0x000fe400078e18ff */
[----:B------:R-:W-:Y:S01]  /*0540*/  IADD3 R8, PT, PT, R8, 0x8, RZ ;  /* 0x0000000808087810 */ /* 0x000fe20007ffe0ff */
[----:B-----5:R-:W-:-:S04]  /*0550*/  FFMA R10, R16, R24, R10 ;  /* 0x00000018100a7223 */ /* 0x020fc8000000000a */
[----:B--2---:R-:W-:-:S04]  /*0560*/  FFMA R10, R14, R23, R10 ;  /* 0x000000170e0a7223 */ /* 0x004fc8000000000a */
[----:B---3--:R-:W-:-:S04]  /*0570*/  FFMA R10, R12, R27, R10 ;  /* 0x0000001b0c0a7223 */ /* 0x008fc8000000000a */
[----:B----4-:R-:W-:Y:S01]  /*0580*/  FFMA R10, R28, R19, R10 ;  /* 0x000000131c0a7223 */ /* 0x010fe2000000000a */
[----:B------:R-:W-:Y:S06]  /*0590*/  @P1 BRA `(.L_x_1) ;  /* 0xfffffffc00401947 */ /* 0x000fec000383ffff */
.L_x_0:
[----:B------:R-:W-:Y:S05]  /*05a0*/  @!P0 BRA `(.L_x_2) ;  /* 0x0000000000e48947 */ /* 0x000fea0003800000 */
[----:B------:R-:W-:Y:S02]  /*05b0*/  ISETP.GE.U32.AND P0, PT, R2, 0x4, PT ;  /* 0x000000040200780c */ /* 0x000fe40003f06070 */
[----:B------:R-:W-:-:S04]  /*05c0*/  LOP3.LUT R6, R0, 0x3, RZ, 0xc0, !PT ;  /* 0x0000000300067812 */ /* 0x000fc800078ec0ff */
[----:B------:R-:W-:-:S07]  /*05d0*/  ISETP.NE.AND P1, PT, R6, RZ, PT ;  /* 0x000000ff0600720c */ /* 0x000fce0003f25270 */
[----:B------:R-:W-:Y:S06]  /*05e0*/  @!P0 BRA `(.L_x_3) ;  /* 0x0000000000648947 */ /* 0x000fec0003800000 */
[----:B------:R-:W1:Y:S01]  /*05f0*/  LDC.64 R8, c[0x0][0x388] ;  /* 0x0000e200ff087b82 */ /* 0x000e620000000a00 */
[----:B------:R-:W-:Y:S01]  /*0600*/  IMAD R19, R7, R0, R3 ;  /* 0x0000000007137224 */ /* 0x000fe200078e0203 */
[----:B------:R-:W-:-:S04]  /*0610*/  IADD3 R5, PT, PT, R4, R7, RZ ;  /* 0x0000000704057210 */ /* 0x000fc80007ffe0ff */
[-C--:B------:R-:W-:Y:S02]  /*0620*/  IADD3 R17, PT, PT, R19, R0.reuse, RZ ;  /* 0x0000000013117210 */ /* 0x080fe40007ffe0ff */
[----:B------:R-:W2:Y:S02]  /*0630*/  LDC.64 R12, c[0x0][0x380] ;  /* 0x0000e000ff0c7b82 */ /* 0x000ea40000000a00 */
[----:B------:R-:W-:Y:S01]  /*0640*/  IADD3 R11, PT, PT, R17, R0, RZ ;  /* 0x00000000110b7210 */ /* 0x000fe20007ffe0ff */
[----:B-1----:R-:W-:-:S04]  /*0650*/  IMAD.WIDE.U32 R18, R19, 0x4, R8 ;  /* 0x0000000413127825 */ /* 0x002fc800078e0008 */
[----:B------:R-:W-:Y:S02]  /*0660*/  IMAD.WIDE.U32 R16, R17, 0x4, R8 ;  /* 0x0000000411107825 */ /* 0x000fe400078e0008 */
[----:B0-----:R-:W3:Y:S02]  /*0670*/  LDG.E R18, desc[UR6][R18.64] ;  /* 0x0000000612127981 */ /* 0x001ee4000c1e1900 */
[----:B--2---:R-:W-:Y:S02]  /*0680*/  IMAD.WIDE R12, R5, 0x4, R12 ;  /* 0x00000004050c7825 */ /* 0x004fe400078e020c */
[----:B------:R-:W2:Y:S02]  /*0690*/  LDG.E R16, desc[UR6][R16.64] ;  /* 0x0000000610107981 */ /* 0x000ea4000c1e1900 */
[C-C-:B------:R-:W-:Y:S01]  /*06a0*/  IMAD.WIDE.U32 R14, R11.reuse, 0x4, R8.reuse ;  /* 0x000000040b0e7825 */ /* 0x140fe200078e0008 */
[----:B------:R-:W-:Y:S01]  /*06b0*/  IADD3 R11, PT, PT, R11, R0, RZ ;  /* 0x000000000b0b7210 */ /* 0x000fe20007ffe0ff */
[----:B------:R-:W3:Y:S04]  /*06c0*/  LDG.E R5, desc[UR6][R12.64] ;  /* 0x000000060c057981 */ /* 0x000ee8000c1e1900 */
[----:B------:R-:W2:Y:S01]  /*06d0*/  LDG.E R2, desc[UR6][R12.64+0x4] ;  /* 0x000004060c027981 */ /* 0x000ea2000c1e1900 */
[----:B------:R-:W-:-:S03]  /*06e0*/  IMAD.WIDE.U32 R8, R11, 0x4, R8 ;  /* 0x000000040b087825 */ /* 0x000fc600078e0008 */
[----:B------:R-:W4:Y:S04]  /*06f0*/  LDG.E R14, desc[UR6][R14.64] ;  /* 0x000000060e0e7981 */ /* 0x000f28000c1e1900 */
[----:B------:R-:W4:Y:S04]  /*0700*/  LDG.E R11, desc[UR6][R12.64+0x8] ;  /* 0x000008060c0b7981 */ /* 0x000f28000c1e1900 */
[----:B------:R-:W5:Y:S04]  /*0710*/  LDG.E R21, desc[UR6][R12.64+0xc] ;  /* 0x00000c060c157981 */ /* 0x000f68000c1e1900 */
[----:B------:R-:W5:Y:S01]  /*0720*/  LDG.E R8, desc[UR6][R8.64] ;  /* 0x0000000608087981 */ /* 0x000f62000c1e1900 */
[----:B------:R-:W-:-:S02]  /*0730*/  VIADD R7, R7, 0x4 ;  /* 0x0000000407077836 */ /* 0x000fc40000000000 */
[----:B---3--:R-:W-:-:S04]  /*0740*/  FFMA R5, R5, R18, R10 ;  /* 0x0000001205057223 */ /* 0x008fc8000000000a */
[----:B--2---:R-:W-:-:S04]  /*0750*/  FFMA R2, R2, R16, R5 ;  /* 0x0000001002027223 */ /* 0x004fc80000000005 */
[----:B----4-:R-:W-:-:S04]  /*0760*/  FFMA R2, R11, R14, R2 ;  /* 0x0000000e0b027223 */ /* 0x010fc80000000002 */
[----:B-----5:R-:W-:-:S07]  /*0770*/  FFMA R10, R21, R8, R2 ;  /* 0x00000008150a7223 */ /* 0x020fce0000000002 */
.L_x_3:
[----:B------:R-:W-:Y:S05]  /*0780*/  @!P1 BRA `(.L_x_2) ;  /* 0x00000000006c9947 */ /* 0x000fea0003800000 */
[----:B------:R-:W1:Y:S01]  /*0790*/  LDC.64 R18, c[0x0][0x388] ;  /* 0x0000e200ff127b82 */ /* 0x000e620000000a00 */
[----:B------:R-:W-:Y:S02]  /*07a0*/  ISETP.NE.AND P0, PT, R6, 0x1, PT ;  /* 0x000000010600780c */ /* 0x000fe40003f05270 */
[----:B------:R-:W-:-:S04]  /*07b0*/  LOP3.LUT R2, R0, 0x1, RZ, 0xc0, !PT ;  /* 0x0000000100027812 */ /* 0x000fc800078ec0ff */
[----:B------:R-:W-:Y:S01]  /*07c0*/  ISETP.NE.U32.AND P1, PT, R2, 0x1, PT ;  /* 0x000000010200780c */ /* 0x000fe20003f25070 */
[----:B------:R-:W2:Y:S06]  /*07d0*/  LDC.64 R8, c[0x0][0x380] ;  /* 0x0000e000ff087b82 */ /* 0x000eac0000000a00 */
[C---:B------:R-:W-:Y:S01]  /*07e0*/  @P0 IMAD R17, R7.reuse, R0, R3 ;  /* 0x0000000007110224 */ /* 0x040fe200078e0203 */
[----:B------:R-:W-:Y:S01]  /*07f0*/  @P0 IADD3 R5, PT, PT, R4, R7, RZ ;  /* 0x0000000704050210 */ /* 0x000fe20007ffe0ff */
[----:B------:R-:W3:Y:S01]  /*0800*/  LDC.64 R14, c[0x0][0x380] ;  /* 0x0000e000ff0e7b82 */ /* 0x000ee20000000a00 */
[----:B------:R-:W-:-:S02]  /*0810*/  @P0 IADD3 R7, PT, PT, R7, 0x2, RZ ;  /* 0x0000000207070810 */ /* 0x000fc40007ffe0ff */
[----:B------:R-:W-:-:S05]  /*0820*/  @P0 IADD3 R11, PT, PT, R17, R0, RZ ;  /* 0x00000000110b0210 */ /* 0x000fca0007ffe0ff */
[----:B------:R-:W4:Y:S01]  /*0830*/  LDC.64 R12, c[0x0][0x388] ;  /* 0x0000e200ff0c7b82 */ /* 0x000f220000000a00 */
[----:B-1----:R-:W-:-:S04]  /*0840*/  @P0 IMAD.WIDE.U32 R16, R17, 0x4, R18 ;  /* 0x0000000411100825 */ /* 0x002fc800078e0012 */
[----:B------:R-:W-:Y:S02]  /*0850*/  @P0 IMAD.WIDE.U32 R18, R11, 0x4, R18 ;  /* 0x000000040b120825 */ /* 0x000fe400078e0012 */
[----:B0-----:R-:W5:Y:S02]  /*0860*/  @P0 LDG.E R16, desc[UR6][R16.64] ;  /* 0x0000000610100981 */ /* 0x001f64000c1e1900 */
[----:B--2---:R-:W-:Y:S01]  /*0870*/  @P0 IMAD.WIDE R8, R5, 0x4, R8 ;  /* 0x0000000405080825 */ /* 0x004fe200078e0208 */
[----:B------:R-:W-:Y:S01]  /*0880*/  @!P1 IADD3 R5, PT, PT, R4, R7, RZ ;  /* 0x0000000704059210 */ /* 0x000fe20007ffe0ff */
[----:B------:R-:W2:Y:S02]  /*0890*/  @P0 LDG.E R18, desc[UR6][R18.64] ;  /* 0x0000000612120981 */ /* 0x000ea4000c1e1900 */
[----:B------:R-:W-:Y:S02]  /*08a0*/  @!P1 IMAD R7, R7, R0, R3 ;  /* 0x0000000007079224 */ /* 0x000fe400078e0203 */
[----:B------:R-:W5:Y:S01]  /*08b0*/  @P0 LDG.E R11, desc[UR6][R8.64] ;  /* 0x00000006080b0981 */ /* 0x000f62000c1e1900 */
[----:B---3--:R-:W-:-:S03]  /*08c0*/  @!P1 IMAD.WIDE R14, R5, 0x4, R14 ;  /* 0x00000004050e9825 */ /* 0x008fc600078e020e */
[----:B------:R-:W2:Y:S04]  /*08d0*/  @P0 LDG.E R0, desc[UR6][R8.64+0x4] ;  /* 0x0000040608000981 */ /* 0x000ea8000c1e1900 */
[----:B------:R-:W3:Y:S01]  /*08e0*/  @!P1 LDG.E R15, desc[UR6][R14.64] ;  /* 0x000000060e0f9981 */ /* 0x000ee2000c1e1900 */
[----:B----4-:R-:W-:-:S06]  /*08f0*/  @!P1 IMAD.WIDE.U32 R12, R7, 0x4, R12 ;  /* 0x00000004070c9825 */ /* 0x010fcc00078e000c */
[----:B------:R-:W3:Y:S01]  /*0900*/  @!P1 LDG.E R12, desc[UR6][R12.64] ;  /* 0x000000060c0c9981 */ /* 0x000ee2000c1e1900 */
[----:B-----5:R-:W-:-:S04]  /*0910*/  @P0 FFMA R11, R11, R16, R10 ;  /* 0x000000100b0b0223 */ /* 0x020fc8000000000a */
[----:B--2---:R-:W-:-:S04]  /*0920*/  @P0 FFMA R10, R0, R18, R11 ;  /* 0x00000012000a0223 */ /* 0x004fc8000000000b */
[----:B---3--:R-:W-:-:S07]  /*0930*/  @!P1 FFMA R10, R15, R12, R10 ;  /* 0x0000000c0f0a9223 */ /* 0x008fce000000000a */
.L_x_2:
[----:B------:R-:W1:Y:S01]  /*0940*/  LDC.64 R6, c[0x0][0x390] ;  /* 0x0000e400ff067b82 */ /* 0x000e620000000a00 */
[----:B------:R-:W-:-:S05]  /*0950*/  IADD3 R3, PT, PT, R3, R4, RZ ;  /* 0x0000000403037210 */ /* 0x000fca0007ffe0ff */
[----:B-1----:R-:W-:-:S05]  /*0960*/  IMAD.WIDE R2, R3, 0x4, R6 ;  /* 0x0000000403027825 */ /* 0x002fca00078e0206 */
[----:B0-----:R-:W-:Y:S01]  /*0970*/  STG.E desc[UR6][R2.64], R10 ;  /* 0x0000000a02007986 */ /* 0x001fe2000c101906 */
[----:B------:R-:W-:Y:S05]  /*0980*/  EXIT ;  /* 0x000000000000794d */ /* 0x000fea0003800000 */
.L_x_4:
[----:B------:R-:W-:-:S00]  /*0990*/  BRA `(.L_x_4) ;  /* 0xfffffffc00fc7947 */ /* 0x000fc0000383ffff */
[----:B------:R-:W-:-:S00]  /*09a0*/  NOP ;  /* 0x0000000000007918 */ /* 0x000fc00000000000 */
        /* <DEDUP_REMOVED lines=13> */
.L_x_5:


//--------------------- .nv.shared.reserved.0     --------------------------
	.section	.nv.shared.reserved.0,"aw",@nobits
	.weak		__nv_reservedSMEM_offset_0_alias
	.size		__nv_reservedSMEM_offset_0_alias, 0, 64
	.other		__nv_reservedSMEM_offset_0_alias,@"STO_CUDA_RESERVED_SHARED STV_DEFAULT"
__nv_reservedSMEM_offset_0_alias:
	.zero		0
	.zero		64


//--------------------- .nv.constant0._Z11matMulNaivePfS_S_i --------------------------
	.section	.nv.constant0._Z11matMulNaivePfS_S_i,"a",@progbits
	.sectionflags	@""
	.align	4
.nv.constant0._Z11matMulNaivePfS_S_i:
	.zero		924


//--------------------- SYMBOLS --------------------------

	.type		.nv.reservedSmem.offset0,@object
	.size		.nv.reservedSmem.offset0,0x4
